//
// Generated by NVIDIA NVVM Compiler
//
// Compiler Build ID: CL-36424714
// Cuda compilation tools, release 13.0, V13.0.88
// Based on NVVM 20.0.0
//

.version 9.0
.target sm_100
.address_size 64

	// .globl	_Z6MatMulPfS_S_i

.visible .entry _Z6MatMulPfS_S_i(
	.param .u64 .ptr .align 1 _Z6MatMulPfS_S_i_param_0,
	.param .u64 .ptr .align 1 _Z6MatMulPfS_S_i_param_1,
	.param .u64 .ptr .align 1 _Z6MatMulPfS_S_i_param_2,
	.param .u32 _Z6MatMulPfS_S_i_param_3
)
{
	.reg .pred 	%p<12>;
	.reg .b32 	%r<41>;
	.reg .b32 	%f<56>;
	.reg .b64 	%rd<66>;

	ld.param.u64 	%rd15, [_Z6MatMulPfS_S_i_param_0];
	ld.param.u64 	%rd16, [_Z6MatMulPfS_S_i_param_1];
	ld.param.u64 	%rd14, [_Z6MatMulPfS_S_i_param_2];
	ld.param.u32 	%r17, [_Z6MatMulPfS_S_i_param_3];
	cvta.to.global.u64 	%rd1, %rd16;
	cvta.to.global.u64 	%rd2, %rd15;
	mov.u32 	%r18, %ctaid.y;
	mov.u32 	%r19, %ntid.y;
	mov.u32 	%r20, %tid.y;
	mad.lo.s32 	%r1, %r18, %r19, %r20;
	mov.u32 	%r21, %ctaid.x;
	mov.u32 	%r22, %ntid.x;
	mov.u32 	%r23, %tid.x;
	mad.lo.s32 	%r2, %r21, %r22, %r23;
	max.s32 	%r24, %r1, %r2;
	setp.ge.s32 	%p1, %r24, %r17;
	setp.lt.s32 	%p2, %r17, 1;
	or.pred  	%p3, %p1, %p2;
	@%p3 bra 	$L__BB0_12;
	cvta.to.global.u64 	%rd17, %rd14;
	mul.lo.s32 	%r3, %r17, %r1;
	add.s32 	%r26, %r3, %r2;
	mul.wide.s32 	%rd18, %r26, 4;
	add.s64 	%rd3, %rd17, %rd18;
	and.b32  	%r4, %r17, 7;
	setp.lt.u32 	%p4, %r17, 8;
	mov.f32 	%f53, 0f00000000;
	mov.b32 	%r39, 0;
	@%p4 bra 	$L__BB0_4;
	and.b32  	%r27, %r17, 2147483640;
	neg.s32 	%r37, %r27;
	mul.wide.u32 	%rd19, %r17, 4;
	add.s64 	%rd4, %rd1, %rd19;
	mul.wide.u32 	%rd20, %r17, 8;
	add.s64 	%rd5, %rd1, %rd20;
	mul.wide.u32 	%rd21, %r17, 12;
	add.s64 	%rd6, %rd1, %rd21;
	mul.wide.u32 	%rd22, %r17, 16;
	add.s64 	%rd7, %rd1, %rd22;
	mul.wide.u32 	%rd23, %r17, 20;
	add.s64 	%rd8, %rd1, %rd23;
	mul.wide.u32 	%rd24, %r17, 24;
	add.s64 	%rd9, %rd1, %rd24;
	mul.wide.u32 	%rd25, %r17, 28;
	add.s64 	%rd10, %rd1, %rd25;
	mul.wide.u32 	%rd26, %r3, 4;
	add.s64 	%rd27, %rd26, %rd2;
	add.s64 	%rd65, %rd27, 16;
	mov.f32 	%f53, 0f00000000;
	mov.u32 	%r36, %r2;
$L__BB0_3:
	.pragma "nounroll";
	and.b32  	%r39, %r17, 2147483640;
	mul.wide.s32 	%rd28, %r36, 4;
	add.s64 	%rd29, %rd4, %rd28;
	add.s64 	%rd30, %rd5, %rd28;
	add.s64 	%rd31, %rd6, %rd28;
	add.s64 	%rd32, %rd7, %rd28;
	add.s64 	%rd33, %rd8, %rd28;
	add.s64 	%rd34, %rd9, %rd28;
	add.s64 	%rd35, %rd10, %rd28;
	add.s64 	%rd36, %rd1, %rd28;
	ld.global.f32 	%f10, [%rd65+-16];
	ld.global.f32 	%f11, [%rd36];
	fma.rn.f32 	%f12, %f10, %f11, %f53;
	st.global.f32 	[%rd3], %f12;
	ld.global.f32 	%f13, [%rd65+-12];
	ld.global.f32 	%f14, [%rd29];
	fma.rn.f32 	%f15, %f13, %f14, %f12;
	st.global.f32 	[%rd3], %f15;
	ld.global.f32 	%f16, [%rd65+-8];
	ld.global.f32 	%f17, [%rd30];
	fma.rn.f32 	%f18, %f16, %f17, %f15;
	st.global.f32 	[%rd3], %f18;
	ld.global.f32 	%f19, [%rd65+-4];
	ld.global.f32 	%f20, [%rd31];
	fma.rn.f32 	%f21, %f19, %f20, %f18;
	st.global.f32 	[%rd3], %f21;
	ld.global.f32 	%f22, [%rd65];
	ld.global.f32 	%f23, [%rd32];
	fma.rn.f32 	%f24, %f22, %f23, %f21;
	st.global.f32 	[%rd3], %f24;
	ld.global.f32 	%f25, [%rd65+4];
	ld.global.f32 	%f26, [%rd33];
	fma.rn.f32 	%f27, %f25, %f26, %f24;
	st.global.f32 	[%rd3], %f27;
	ld.global.f32 	%f28, [%rd65+8];
	ld.global.f32 	%f29, [%rd34];
	fma.rn.f32 	%f30, %f28, %f29, %f27;
	st.global.f32 	[%rd3], %f30;
	ld.global.f32 	%f31, [%rd65+12];
	ld.global.f32 	%f32, [%rd35];
	fma.rn.f32 	%f53, %f31, %f32, %f30;
	st.global.f32 	[%rd3], %f53;
	add.s32 	%r37, %r37, 8;
	shl.b32 	%r28, %r17, 3;
	add.s32 	%r36, %r36, %r28;
	add.s64 	%rd65, %rd65, 32;
	setp.ne.s32 	%p5, %r37, 0;
	@%p5 bra 	$L__BB0_3;
$L__BB0_4:
	setp.eq.s32 	%p6, %r4, 0;
	@%p6 bra 	$L__BB0_12;
	and.b32  	%r12, %r17, 3;
	setp.lt.u32 	%p7, %r4, 4;
	@%p7 bra 	$L__BB0_7;
	add.s32 	%r29, %r39, %r3;
	mul.wide.u32 	%rd37, %r29, 4;
	add.s64 	%rd38, %rd2, %rd37;
	ld.global.f32 	%f33, [%rd38];
	mad.lo.s32 	%r30, %r39, %r17, %r2;
	mul.wide.s32 	%rd39, %r30, 4;
	add.s64 	%rd40, %rd1, %rd39;
	ld.global.f32 	%f34, [%rd40];
	fma.rn.f32 	%f35, %f33, %f34, %f53;
	st.global.f32 	[%rd3], %f35;
	cvt.u64.u32 	%rd41, %r3;
	cvt.u64.u32 	%rd42, %r39;
	add.s64 	%rd43, %rd42, %rd41;
	shl.b64 	%rd44, %rd43, 2;
	add.s64 	%rd45, %rd2, %rd44;
	ld.global.f32 	%f36, [%rd45+4];
	mul.wide.u32 	%rd46, %r17, 4;
	add.s64 	%rd47, %rd40, %rd46;
	ld.global.f32 	%f37, [%rd47];
	fma.rn.f32 	%f38, %f36, %f37, %f35;
	st.global.f32 	[%rd3], %f38;
	ld.global.f32 	%f39, [%rd45+8];
	add.s64 	%rd48, %rd47, %rd46;
	ld.global.f32 	%f40, [%rd48];
	fma.rn.f32 	%f41, %f39, %f40, %f38;
	st.global.f32 	[%rd3], %f41;
	ld.global.f32 	%f42, [%rd45+12];
	add.s64 	%rd49, %rd48, %rd46;
	ld.global.f32 	%f43, [%rd49];
	fma.rn.f32 	%f53, %f42, %f43, %f41;
	st.global.f32 	[%rd3], %f53;
	add.s32 	%r39, %r39, 4;
$L__BB0_7:
	setp.eq.s32 	%p8, %r12, 0;
	@%p8 bra 	$L__BB0_12;
	setp.eq.s32 	%p9, %r12, 1;
	@%p9 bra 	$L__BB0_10;
	add.s32 	%r31, %r39, %r3;
	mul.wide.u32 	%rd50, %r31, 4;
	add.s64 	%rd51, %rd2, %rd50;
	ld.global.f32 	%f44, [%rd51];
	mad.lo.s32 	%r32, %r39, %r17, %r2;
	mul.wide.s32 	%rd52, %r32, 4;
	add.s64 	%rd53, %rd1, %rd52;
	ld.global.f32 	%f45, [%rd53];
	fma.rn.f32 	%f46, %f44, %f45, %f53;
	st.global.f32 	[%rd3], %f46;
	cvt.u64.u32 	%rd54, %r3;
	cvt.u64.u32 	%rd55, %r39;
	add.s64 	%rd56, %rd55, %rd54;
	shl.b64 	%rd57, %rd56, 2;
	add.s64 	%rd58, %rd2, %rd57;
	ld.global.f32 	%f47, [%rd58+4];
	mul.wide.u32 	%rd59, %r17, 4;
	add.s64 	%rd60, %rd53, %rd59;
	ld.global.f32 	%f48, [%rd60];
	fma.rn.f32 	%f53, %f47, %f48, %f46;
	st.global.f32 	[%rd3], %f53;
	add.s32 	%r39, %r39, 2;
$L__BB0_10:
	and.b32  	%r33, %r17, 1;
	setp.eq.b32 	%p10, %r33, 1;
	not.pred 	%p11, %p10;
	@%p11 bra 	$L__BB0_12;
	add.s32 	%r34, %r39, %r3;
	mul.wide.u32 	%rd61, %r34, 4;
	add.s64 	%rd62, %rd2, %rd61;
	ld.global.f32 	%f49, [%rd62];
	mad.lo.s32 	%r35, %r39, %r17, %r2;
	mul.wide.s32 	%rd63, %r35, 4;
	add.s64 	%rd64, %rd1, %rd63;
	ld.global.f32 	%f50, [%rd64];
	fma.rn.f32 	%f51, %f49, %f50, %f53;
	st.global.f32 	[%rd3], %f51;
$L__BB0_12:
	ret;

}


// ===== COMPILED SASS (sm_100) =====

	.target	sm_100

	.elftype	@"ET_EXEC"


//--------------------- .note.nv.tkinfo           --------------------------
	.section	.note.nv.tkinfo,"",@"SHT_NOTE"
	.sectionflags	@"SHF_NOTE_NV_TKINFO"
	.tkinfo
        /*0018*/ 	.word	0x00000002
        /*0030*/ 	.string	""
        /*0030*/ 	.string	"ptxas"
        /*0030*/ 	.string	"Cuda compilation tools, release 13.0, V13.0.88"
        /*0030*/ 	.string	"Build cuda_13.0.r13.0/compiler.36424714_0"
        /*0030*/ 	.string	"-arch sm_100 -m 64 "



//--------------------- .note.nv.cuinfo           --------------------------
	.section	.note.nv.cuinfo,"",@"SHT_NOTE"
	.sectionflags	@"SHF_NOTE_NV_CUINFO"
        /*0018*/ 	.short	0x0002
        /*001a*/ 	.short	0x0064
        /*001c*/ 	.short	0x0082
	.zero		2


//--------------------- .nv.info                  --------------------------
	.section	.nv.info,"",@"SHT_CUDA_INFO"
	.align	4


	//----- nvinfo : EIATTR_REGCOUNT
	.align		4
        /*0000*/ 	.byte	0x04, 0x2f
        /*0002*/ 	.short	(.L_1 - .L_0)
	.align		4
.L_0:
        /*0004*/ 	.word	index@(_Z6MatMulPfS_S_i)
        /*0008*/ 	.word	0x00000018


	//----- nvinfo : EIATTR_FRAME_SIZE
	.align		4
.L_1:
        /*000c*/ 	.byte	0x04, 0x11
        /*000e*/ 	.short	(.L_3 - .L_2)
	.align		4
.L_2:
        /*0010*/ 	.word	index@(_Z6MatMulPfS_S_i)
        /*0014*/ 	.word	0x00000000


	//----- nvinfo : EIATTR_MIN_STACK_SIZE
	.align		4
.L_3:
        /*0018*/ 	.byte	0x04, 0x12
        /*001a*/ 	.short	(.L_5 - .L_4)
	.align		4
.L_4:
        /*001c*/ 	.word	index@(_Z6MatMulPfS_S_i)
        /*0020*/ 	.word	0x00000000
.L_5:


//--------------------- .nv.compat                --------------------------
	.section	.nv.compat,"",@"SHT_CUDA_COMPAT_INFO"
	.align	4
        /*0000*/ 	.byte	0x02, 0x09, 0x00, 0x00, 0x02, 0x02, 0x01, 0x00, 0x02, 0x05, 0x05, 0x00, 0x03, 0x07, 0x01, 0x01
        /*0010*/ 	.byte	0x02, 0x03, 0x00, 0x00, 0x02, 0x06, 0x01, 0x00, 0x04, 0x0b, 0x08, 0x00, 0x09, 0x00, 0x00, 0x00
        /*0020*/ 	.byte	0x00, 0x00, 0x00, 0x00


//--------------------- .nv.info._Z6MatMulPfS_S_i --------------------------
	.section	.nv.info._Z6MatMulPfS_S_i,"",@"SHT_CUDA_INFO"
	.sectionflags	@""
	.align	4


	//----- nvinfo : EIATTR_CUDA_API_VERSION
	.align		4
        /*0000*/ 	.byte	0x04, 0x37
        /*0002*/ 	.short	(.L_7 - .L_6)
.L_6:
        /*0004*/ 	.word	0x00000082


	//----- nvinfo : EIATTR_KPARAM_INFO
	.align		4
.L_7:
        /*0008*/ 	.byte	0x04, 0x17
        /*000a*/ 	.short	(.L_9 - .L_8)
.L_8:
        /*000c*/ 	.word	0x00000000
        /*0010*/ 	.short	0x0003
        /*0012*/ 	.short	0x0018
        /*0014*/ 	.byte	0x00, 0xf0, 0x11, 0x00


	//----- nvinfo : EIATTR_KPARAM_INFO
	.align		4
.L_9:
        /*0018*/ 	.byte	0x04, 0x17
        /*001a*/ 	.short	(.L_11 - .L_10)
.L_10:
        /*001c*/ 	.word	0x00000000
        /*0020*/ 	.short	0x0002
        /*0022*/ 	.short	0x0010
        /*0024*/ 	.byte	0x00, 0xf5, 0x21, 0x00


	//----- nvinfo : EIATTR_KPARAM_INFO
	.align		4
.L_11:
        /*0028*/ 	.byte	0x04, 0x17
        /*002a*/ 	.short	(.L_13 - .L_12)
.L_12:
        /*002c*/ 	.word	0x00000000
        /*0030*/ 	.short	0x0001
        /*0032*/ 	.short	0x0008
        /*0034*/ 	.byte	0x00, 0xf5, 0x21, 0x00


	//----- nvinfo : EIATTR_KPARAM_INFO
	.align		4
.L_13:
        /*0038*/ 	.byte	0x04, 0x17
        /*003a*/ 	.short	(.L_15 - .L_14)
.L_14:
        /*003c*/ 	.word	0x00000000
        /*0040*/ 	.short	0x0000
        /*0042*/ 	.short	0x0000
        /*0044*/ 	.byte	0x00, 0xf5, 0x21, 0x00


	//----- nvinfo : EIATTR_SPARSE_MMA_MASK
	.align		4
.L_15:
        /*0048*/ 	.byte	0x03, 0x50
        /*004a*/ 	.short	0x0000


	//----- nvinfo : EIATTR_MAXREG_COUNT
	.align		4
        /*004c*/ 	.byte	0x03, 0x1b
        /*004e*/ 	.short	0x00ff


	//----- nvinfo : EIATTR_MERCURY_ISA_VERSION
	.align		4
        /*0050*/ 	.byte	0x03, 0x5f
        /*0052*/ 	.short	0x0101


	//----- nvinfo : EIATTR_VRC_CTA_INIT_COUNT
	.align		4
        /*0054*/ 	.byte	0x02, 0x4a
	.zero		1
	.zero		1


	//----- nvinfo : EIATTR_EXIT_INSTR_OFFSETS
	.align		4
        /*0058*/ 	.byte	0x04, 0x1c
        /*005a*/ 	.short	(.L_17 - .L_16)


	//   ....[0]....
.L_16:
        /*005c*/ 	.word	0x000000e0


	//   ....[1]....
        /*0060*/ 	.word	0x00000660


	//   ....[2]....
        /*0064*/ 	.word	0x000008d0


	//   ....[3]....
        /*0068*/ 	.word	0x00000a90


	//   ....[4]....
        /*006c*/ 	.word	0x00000b40


	//----- nvinfo : EIATTR_CBANK_PARAM_SIZE
	.align		4
.L_17:
        /*0070*/ 	.byte	0x03, 0x19
        /*0072*/ 	.short	0x001c


	//----- nvinfo : EIATTR_PARAM_CBANK
	.align		4
        /*0074*/ 	.byte	0x04, 0x0a
        /*0076*/ 	.short	(.L_19 - .L_18)
	.align		4
.L_18:
        /*0078*/ 	.word	index@(.nv.constant0._Z6MatMulPfS_S_i)
        /*007c*/ 	.short	0x0380
        /*007e*/ 	.short	0x001c


	//----- nvinfo : EIATTR_SW_WAR
	.align		4
.L_19:
        /*0080*/ 	.byte	0x04, 0x36
        /*0082*/ 	.short	(.L_21 - .L_20)
.L_20:
        /*0084*/ 	.word	0x00000008
.L_21:


//--------------------- .nv.callgraph             --------------------------
	.section	.nv.callgraph,"",@"SHT_CUDA_CALLGRAPH"
	.align	4
	.sectionentsize	8
	.align		4
        /*0000*/ 	.word	0x00000000
	.align		4
        /*0004*/ 	.word	0xffffffff
	.align		4
        /*0008*/ 	.word	0x00000000
	.align		4
        /*000c*/ 	.word	0xfffffffe
	.align		4
        /*0010*/ 	.word	0x00000000
	.align		4
        /*0014*/ 	.word	0xfffffffd
	.align		4
        /*0018*/ 	.word	0x00000000
	.align		4
        /*001c*/ 	.word	0xfffffffc


//--------------------- .text._Z6MatMulPfS_S_i    --------------------------
	.section	.text._Z6MatMulPfS_S_i,"ax",@progbits
	.align	128
        .global         _Z6MatMulPfS_S_i
        .type           _Z6MatMulPfS_S_i,@function
        .size           _Z6MatMulPfS_S_i,(.L_x_5 - _Z6MatMulPfS_S_i)
        .other          _Z6MatMulPfS_S_i,@"STO_CUDA_ENTRY STV_DEFAULT"
_Z6MatMulPfS_S_i:
.text._Z6MatMulPfS_S_i:
[----:B------:R-:W-:Y:S01]  /*0000*/  LDC R1, c[0x0][0x37c] ;  /* 0x0000df00ff017b82 */ /* 0x000fe20000000800 */
[----:B------:R-:W0:Y:S07]  /*0010*/  S2R R0, SR_TID.Y ;  /* 0x0000000000007919 */ /* 0x000e2e0000002200 */
[----:B------:R-:W0:Y:S01]  /*0020*/  S2UR UR4, SR_CTAID.Y ;  /* 0x00000000000479c3 */ /* 0x000e220000002600 */
[----:B------:R-:W1:Y:S01]  /*0030*/  LDCU UR18, c[0x0][0x398] ;  /* 0x00007300ff1277ac */ /* 0x000e620008000800 */
[----:B------:R-:W2:Y:S06]  /*0040*/  S2R R3, SR_TID.X ;  /* 0x0000000000037919 */ /* 0x000eac0000002100 */
[----:B------:R-:W0:Y:S08]  /*0050*/  LDC R5, c[0x0][0x364] ;  /* 0x0000d900ff057b82 */ /* 0x000e300000000800 */
[----:B------:R-:W2:Y:S01]  /*0060*/  S2UR UR5, SR_CTAID.X ;  /* 0x00000000000579c3 */ /* 0x000ea20000002500 */
[----:B-1----:R-:W-:-:S07]  /*0070*/  UISETP.GE.AND UP0, UPT, UR18, 0x1, UPT ;  /* 0x000000011200788c */ /* 0x002fce000bf06270 */
[----:B------:R-:W2:Y:S01]  /*0080*/  LDC R2, c[0x0][0x360] ;  /* 0x0000d800ff027b82 */ /* 0x000ea20000000800 */
[----:B------:R-:W-:Y:S01]  /*0090*/  PLOP3.LUT P0, PT, PT, PT, UP0, 0x80, 0x8 ;  /* 0x000000000008781c */ /* 0x000fe20003f0f008 */
[----:B0-----:R-:W-:Y:S02]  /*00a0*/  IMAD R5, R5, UR4, R0 ;  /* 0x0000000405057c24 */ /* 0x001fe4000f8e0200 */
[----:B--2---:R-:W-:-:S05]  /*00b0*/  IMAD R0, R2, UR5, R3 ;  /* 0x0000000502007c24 */ /* 0x004fca000f8e0203 */
[----:B------:R-:W-:-:S04]  /*00c0*/  VIMNMX R2, PT, PT, R5, R0, !PT ;  /* 0x0000000005027248 */ /* 0x000fc80007fe0100 */
[----:B------:R-:W-:-:S13]  /*00d0*/  ISETP.GE.OR P0, PT, R2, UR18, !P0 ;  /* 0x0000001202007c0c */ /* 0x000fda000c706670 */
[----:B------:R-:W-:Y:S05]  /*00e0*/  @P0 EXIT ;  /* 0x000000000000094d */ /* 0x000fea0003800000 */
[----:B------:R-:W0:Y:S01]  /*00f0*/  LDC.64 R2, c[0x0][0x390] ;  /* 0x0000e400ff027b82 */ /* 0x000e220000000a00 */
[----:B------:R-:W-:Y:S01]  /*0100*/  IMAD R5, R5, UR18, RZ ;  /* 0x0000001205057c24 */ /* 0x000fe2000f8e02ff */
[----:B------:R-:W-:Y:S01]  /*0110*/  UISETP.GE.U32.AND UP0, UPT, UR18, 0x8, UPT ;  /* 0x000000081200788c */ /* 0x000fe2000bf06070 */
[----:B------:R-:W-:Y:S01]  /*0120*/  MOV R4, RZ ;  /* 0x000000ff00047202 */ /* 0x000fe20000000f00 */
[----:B------:R-:W1:Y:S02]  /*0130*/  LDCU.64 UR16, c[0x0][0x358] ;  /* 0x00006b00ff1077ac */ /* 0x000e640008000a00 */
[----:B------:R-:W-:-:S05]  /*0140*/  IADD3 R7, PT, PT, R0, R5, RZ ;  /* 0x0000000500077210 */ /* 0x000fca0007ffe0ff */
[----:B0-----:R-:W-:-:S04]  /*0150*/  IMAD.WIDE R2, R7, 0x4, R2 ;  /* 0x0000000407027825 */ /* 0x001fc800078e0202 */
[----:B------:R-:W-:Y:S01]  /*0160*/  HFMA2 R7, -RZ, RZ, 0, 0 ;  /* 0x00000000ff077431 */ /* 0x000fe200000001ff */
[----:B-1----:R-:W-:Y:S06]  /*0170*/  BRA.U !UP0, `(.L_x_0) ;  /* 0x0000000508307547 */ /* 0x002fec000b800000 */
[----:B------:R-:W0:Y:S01]  /*0180*/  LDCU.128 UR20, c[0x0][0x380] ;  /* 0x00007000ff1477ac */ /* 0x000e220008000c00 */
[----:B------:R-:W-:Y:S01]  /*0190*/  MOV R4, R0 ;  /* 0x0000000000047202 */ /* 0x000fe20000000f00 */
[----:B------:R-:W-:-:S04]  /*01a0*/  ULOP3.LUT UR4, UR18, 0x7ffffff8, URZ, 0xc0, !UPT ;  /* 0x7ffffff812047892 */ /* 0x000fc8000f8ec0ff */
[----:B------:R-:W-:Y:S01]  /*01b0*/  UIADD3 UR4, UPT, UPT, -UR4, URZ, URZ ;  /* 0x000000ff04047290 */ /* 0x000fe2000fffe1ff */
[----:B0-----:R-:W-:Y:S01]  /*01c0*/  MOV R6, UR20 ;  /* 0x0000001400067c02 */ /* 0x001fe20008000f00 */
[----:B------:R-:W-:Y:S01]  /*01d0*/  UIMAD.WIDE.U32 UR6, UR18, 0xc, UR22 ;  /* 0x0000000c120678a5 */ /* 0x000fe2000f8e0016 */
[----:B------:R-:W-:Y:S01]  /*01e0*/  MOV R7, UR21 ;  /* 0x0000001500077c02 */ /* 0x000fe20008000f00 */
[----:B------:R-:W-:Y:S02]  /*01f0*/  UIMAD.WIDE.U32 UR8, UR18, 0x10, UR22 ;  /* 0x00000010120878a5 */ /* 0x000fe4000f8e0016 */
[----:B------:R-:W-:Y:S01]  /*0200*/  UIMAD.WIDE.U32 UR10, UR18, 0x14, UR22 ;  /* 0x00000014120a78a5 */ /* 0x000fe2000f8e0016 */
[----:B------:R-:W-:Y:S01]  /*0210*/  IMAD.WIDE.U32 R6, R5, 0x4, R6 ;  /* 0x0000000405067825 */ /* 0x000fe200078e0006 */
[----:B------:R-:W-:Y:S02]  /*0220*/  UIMAD.WIDE.U32 UR12, UR18, 0x18, UR22 ;  /* 0x00000018120c78a5 */ /* 0x000fe4000f8e0016 */
[----:B------:R-:W-:Y:S01]  /*0230*/  UIMAD.WIDE.U32 UR14, UR18, 0x1c, UR22 ;  /* 0x0000001c120e78a5 */ /* 0x000fe2000f8e0016 */
[----:B------:R-:W-:-:S04]  /*0240*/  IADD3 R6, P0, PT, R6, 0x10, RZ ;  /* 0x0000001006067810 */ /* 0x000fc80007f1e0ff */
[----:B------:R-:W-:Y:S02]  /*0250*/  IADD3.X R9, PT, PT, RZ, R7, RZ, P0, !PT ;  /* 0x00000007ff097210 */ /* 0x000fe400007fe4ff */
[----:B------:R-:W-:-:S07]  /*0260*/  MOV R7, RZ ;  /* 0x000000ff00077202 */ /* 0x000fce0000000f00 */
.L_x_1:
[----:B------:R-:W-:Y:S01]  /*0270*/  HFMA2 R11, -RZ, RZ, 0, 2.384185791015625e-07 ;  /* 0x00000004ff0b7431 */ /* 0x000fe200000001ff */
[----:B------:R-:W-:-:S05]  /*0280*/  MOV R8, R6 ;  /* 0x0000000600087202 */ /* 0x000fca0000000f00 */
[----:B------:R-:W2:Y:S01]  /*0290*/  LDG.E R6, desc[UR16][R8.64+-0x10] ;  /* 0xfffff01008067981 */ /* 0x000ea2000c1e1900 */
[----:B------:R-:W-:-:S06]  /*02a0*/  IMAD.WIDE R10, R4, R11, UR22 ;  /* 0x00000016040a7e25 */ /* 0x000fcc000f8e020b */
[----:B------:R-:W2:Y:S01]  /*02b0*/  LDG.E R10, desc[UR16][R10.64] ;  /* 0x000000100a0a7981 */ /* 0x000ea2000c1e1900 */
[----:B------:R-:W-:-:S06]  /*02c0*/  UIMAD.WIDE.U32 UR20, UR18, 0x4, UR22 ;  /* 0x00000004121478a5 */ /* 0x000fcc000f8e0016 */
[----:B------:R-:W-:Y:S01]  /*02d0*/  MOV R13, UR21 ;  /* 0x00000015000d7c02 */ /* 0x000fe20008000f00 */
[----:B------:R-:W-:Y:S02]  /*02e0*/  IMAD.U32 R12, RZ, RZ, UR20 ;  /* 0x00000014ff0c7e24 */ /* 0x000fe4000f8e00ff */
[----:B--2---:R-:W-:Y:S02]  /*02f0*/  FFMA R15, R6, R10, R7 ;  /* 0x0000000a060f7223 */ /* 0x004fe40000000007 */
[----:B0-----:R-:W-:-:S03]  /*0300*/  IMAD.WIDE R6, R4, 0x4, R12 ;  /* 0x0000000404067825 */ /* 0x001fc600078e020c */
[----:B------:R0:W-:Y:S04]  /*0310*/  STG.E desc[UR16][R2.64], R15 ;  /* 0x0000000f02007986 */ /* 0x0001e8000c101910 */
[----:B------:R-:W2:Y:S04]  /*0320*/  LDG.E R6, desc[UR16][R6.64] ;  /* 0x0000001006067981 */ /* 0x000ea8000c1e1900 */
[----:B------:R-:W2:Y:S01]  /*0330*/  LDG.E R14, desc[UR16][R8.64+-0xc] ;  /* 0xfffff410080e7981 */ /* 0x000ea2000c1e1900 */
[----:B------:R-:W-:-:S06]  /*0340*/  UIMAD.WIDE.U32 UR20, UR18, 0x8, UR22 ;  /* 0x00000008121478a5 */ /* 0x000fcc000f8e0016 */
[----:B------:R-:W-:Y:S02]  /*0350*/  MOV R12, UR20 ;  /* 0x00000014000c7c02 */ /* 0x000fe40008000f00 */
[----:B------:R-:W-:-:S03]  /*0360*/  MOV R13, UR21 ;  /* 0x00000015000d7c02 */ /* 0x000fc60008000f00 */
[----:B------:R-:W-:-:S04]  /*0370*/  IMAD.WIDE R10, R4, 0x4, R12 ;  /* 0x00000004040a7825 */ /* 0x000fc800078e020c */
[----:B--2---:R-:W-:-:S05]  /*0380*/  FFMA R17, R14, R6, R15 ;  /* 0x000000060e117223 */ /* 0x004fca000000000f */
[----:B------:R-:W-:Y:S04]  /*0390*/  STG.E desc[UR16][R2.64], R17 ;  /* 0x0000001102007986 */ /* 0x000fe8000c101910 */
[----:B------:R-:W0:Y:S04]  /*03a0*/  LDG.E R10, desc[UR16][R10.64] ;  /* 0x000000100a0a7981 */ /* 0x000e28000c1e1900 */
[----:B------:R-:W0:Y:S01]  /*03b0*/  LDG.E R12, desc[UR16][R8.64+-0x8] ;  /* 0xfffff810080c7981 */ /* 0x000e22000c1e1900 */
[----:B------:R-:W-:-:S05]  /*03c0*/  HFMA2 R13, -RZ, RZ, 0, 2.384185791015625e-07 ;  /* 0x00000004ff0d7431 */ /* 0x000fca00000001ff */
[----:B------:R-:W-:-:S04]  /*03d0*/  IMAD.WIDE R6, R4, R13, UR6 ;  /* 0x0000000604067e25 */ /* 0x000fc8000f8e020d */
[----:B0-----:R-:W-:-:S05]  /*03e0*/  FFMA R15, R12, R10, R17 ;  /* 0x0000000a0c0f7223 */ /* 0x001fca0000000011 */
[----:B------:R0:W-:Y:S04]  /*03f0*/  STG.E desc[UR16][R2.64], R15 ;  /* 0x0000000f02007986 */ /* 0x0001e8000c101910 */
[----:B------:R-:W2:Y:S04]  /*0400*/  LDG.E R6, desc[UR16][R6.64] ;  /* 0x0000001006067981 */ /* 0x000ea8000c1e1900 */
[----:B------:R-:W2:Y:S02]  /*0410*/  LDG.E R12, desc[UR16][R8.64+-0x4] ;  /* 0xfffffc10080c7981 */ /* 0x000ea4000c1e1900 */
[----:B--2---:R-:W-:Y:S01]  /*0420*/  FFMA R19, R12, R6, R15 ;  /* 0x000000060c137223 */ /* 0x004fe2000000000f */
[----:B------:R-:W-:-:S04]  /*0430*/  IMAD.WIDE R12, R4, R13, UR8 ;  /* 0x00000008040c7e25 */ /* 0x000fc8000f8e020d */
[----:B------:R1:W-:Y:S04]  /*0440*/  STG.E desc[UR16][R2.64], R19 ;  /* 0x0000001302007986 */ /* 0x0003e8000c101910 */
[----:B------:R-:W2:Y:S04]  /*0450*/  LDG.E R12, desc[UR16][R12.64] ;  /* 0x000000100c0c7981 */ /* 0x000ea8000c1e1900 */
[----:B------:R-:W2:Y:S01]  /*0460*/  LDG.E R10, desc[UR16][R8.64] ;  /* 0x00000010080a7981 */ /* 0x000ea2000c1e1900 */
[----:B------:R-:W-:Y:S01]  /*0470*/  MOV R11, 0x4 ;  /* 0x00000004000b7802 */ /* 0x000fe20000000f00 */
[----:B0-----:R-:W-:-:S02]  /*0480*/  HFMA2 R15, -RZ, RZ, 0, 2.384185791015625e-07 ;  /* 0x00000004ff0f7431 */ /* 0x001fc400000001ff */
[----:B--2---:R-:W-:Y:S02]  /*0490*/  FFMA R17, R10, R12, R19 ;  /* 0x0000000c0a117223 */ /* 0x004fe40000000013 */
[----:B------:R-:W-:-:S03]  /*04a0*/  IMAD.WIDE R10, R4, R11, UR10 ;  /* 0x0000000a040a7e25 */ /* 0x000fc6000f8e020b */
[----:B------:R0:W-:Y:S04]  /*04b0*/  STG.E desc[UR16][R2.64], R17 ;  /* 0x0000001102007986 */ /* 0x0001e8000c101910 */
[----:B------:R-:W2:Y:S04]  /*04c0*/  LDG.E R10, desc[UR16][R10.64] ;  /* 0x000000100a0a7981 */ /* 0x000ea8000c1e1900 */
[----:B------:R-:W2:Y:S01]  /*04d0*/  LDG.E R6, desc[UR16][R8.64+0x4] ;  /* 0x0000041008067981 */ /* 0x000ea2000c1e1900 */
[----:B------:R-:W-:-:S04]  /*04e0*/  IMAD.WIDE R14, R4, R15, UR12 ;  /* 0x0000000c040e7e25 */ /* 0x000fc8000f8e020f */
[----:B--2---:R-:W-:-:S05]  /*04f0*/  FFMA R21, R6, R10, R17 ;  /* 0x0000000a06157223 */ /* 0x004fca0000000011 */
[----:B------:R0:W-:Y:S04]  /*0500*/  STG.E desc[UR16][R2.64], R21 ;  /* 0x0000001502007986 */ /* 0x0001e8000c101910 */
[----:B------:R-:W1:Y:S04]  /*0510*/  LDG.E R14, desc[UR16][R14.64] ;  /* 0x000000100e0e7981 */ /* 0x000e68000c1e1900 */
[----:B------:R-:W1:Y:S01]  /*0520*/  LDG.E R6, desc[UR16][R8.64+0x8] ;  /* 0x0000081008067981 */ /* 0x000e62000c1e1900 */
[----:B------:R-:W-:-:S04]  /*0530*/  IMAD.MOV.U32 R13, RZ, RZ, 0x4 ;  /* 0x00000004ff0d7424 */ /* 0x000fc800078e00ff */
[----:B------:R-:W-:-:S04]  /*0540*/  IMAD.WIDE R12, R4, R13, UR14 ;  /* 0x0000000e040c7e25 */ /* 0x000fc8000f8e020d */
[----:B-1----:R-:W-:-:S05]  /*0550*/  FFMA R19, R6, R14, R21 ;  /* 0x0000000e06137223 */ /* 0x002fca0000000015 */
[----:B------:R0:W-:Y:S04]  /*0560*/  STG.E desc[UR16][R2.64], R19 ;  /* 0x0000001302007986 */ /* 0x0001e8000c101910 */
[----:B------:R-:W2:Y:S04]  /*0570*/  LDG.E R12, desc[UR16][R12.64] ;  /* 0x000000100c0c7981 */ /* 0x000ea8000c1e1900 */
[----:B------:R-:W2:Y:S01]  /*0580*/  LDG.E R6, desc[UR16][R8.64+0xc] ;  /* 0x00000c1008067981 */ /* 0x000ea2000c1e1900 */
[----:B------:R-:W-:-:S04]  /*0590*/  UIADD3 UR4, UPT, UPT, UR4, 0x8, URZ ;  /* 0x0000000804047890 */ /* 0x000fc8000fffe0ff */
[----:B------:R-:W-:Y:S01]  /*05a0*/  UISETP.NE.AND UP0, UPT, UR4, URZ, UPT ;  /* 0x000000ff0400728c */ /* 0x000fe2000bf05270 */
[----:B------:R-:W-:-:S04]  /*05b0*/  MOV R11, UR18 ;  /* 0x00000012000b7c02 */ /* 0x000fc80008000f00 */
[----:B------:R-:W-:Y:S01]  /*05c0*/  LEA R4, R11, R4, 0x3 ;  /* 0x000000040b047211 */ /* 0x000fe200078e18ff */
[----:B--2---:R-:W-:-:S05]  /*05d0*/  FFMA R7, R6, R12, R19 ;  /* 0x0000000c06077223 */ /* 0x004fca0000000013 */
[----:B------:R0:W-:Y:S01]  /*05e0*/  STG.E desc[UR16][R2.64], R7 ;  /* 0x0000000702007986 */ /* 0x0001e2000c101910 */
[----:B------:R-:W-:-:S04]  /*05f0*/  IADD3 R6, P0, PT, R8, 0x20, RZ ;  /* 0x0000002008067810 */ /* 0x000fc80007f1e0ff */
[----:B------:R-:W-:Y:S01]  /*0600*/  IADD3.X R9, PT, PT, RZ, R9, RZ, P0, !PT ;  /* 0x00000009ff097210 */ /* 0x000fe200007fe4ff */
[----:B------:R-:W-:Y:S08]  /*0610*/  BRA.U UP0, `(.L_x_1) ;  /* 0xfffffffd00147547 */ /* 0x000ff0000b83ffff */
[----:B------:R-:W-:-:S06]  /*0620*/  ULOP3.LUT UR4, UR18, 0x7ffffff8, URZ, 0xc0, !UPT ;  /* 0x7ffffff812047892 */ /* 0x000fcc000f8ec0ff */
[----:B------:R-:W-:-:S07]  /*0630*/  MOV R4, UR4 ;  /* 0x0000000400047c02 */ /* 0x000fce0008000f00 */
.L_x_0:
[----:B------:R-:W-:-:S06]  /*0640*/  ULOP3.LUT UR4, UR18, 0x7, URZ, 0xc0, !UPT ;  /* 0x0000000712047892 */ /* 0x000fcc000f8ec0ff */
[----:B------:R-:W-:-:S13]  /*0650*/  ISETP.NE.AND P0, PT, RZ, UR4, PT ;  /* 0x00000004ff007c0c */ /* 0x000fda000bf05270 */
[----:B------:R-:W-:Y:S05]  /*0660*/  @!P0 EXIT ;  /* 0x000000000000894d */ /* 0x000fea0003800000 */
[----:B------:R-:W-:Y:S02]  /*0670*/  UISETP.GE.U32.AND UP0, UPT, UR4, 0x4, UPT ;  /* 0x000000040400788c */ /* 0x000fe4000bf06070 */
[----:B------:R-:W-:-:S07]  /*0680*/  ULOP3.LUT UR4, UR18, 0x3, URZ, 0xc0, !UPT ;  /* 0x0000000312047892 */ /* 0x000fce000f8ec0ff */
[----:B------:R-:W-:Y:S05]  /*0690*/  BRA.U !UP0, `(.L_x_2) ;  /* 0x0000000108887547 */ /* 0x000fea000b800000 */
[----:B------:R-:W1:Y:S01]  /*06a0*/  LDC.64 R10, c[0x0][0x380] ;  /* 0x0000e000ff0a7b82 */ /* 0x000e620000000a00 */
[----:B------:R-:W-:Y:S01]  /*06b0*/  IADD3 R9, PT, PT, R5, R4, RZ ;  /* 0x0000000405097210 */ /* 0x000fe20007ffe0ff */
[----:B------:R-:W-:Y:S01]  /*06c0*/  IMAD R15, R4, UR18, R0 ;  /* 0x00000012040f7c24 */ /* 0x000fe2000f8e0200 */
[----:B------:R-:W2:Y:S05]  /*06d0*/  LDCU.64 UR6, c[0x0][0x380] ;  /* 0x00007000ff0677ac */ /* 0x000eaa0008000a00 */
[----:B------:R-:W3:Y:S01]  /*06e0*/  LDC.64 R12, c[0x0][0x388] ;  /* 0x0000e200ff0c7b82 */ /* 0x000ee20000000a00 */
[----:B-1----:R-:W-:-:S06]  /*06f0*/  IMAD.WIDE.U32 R10, R9, 0x4, R10 ;  /* 0x00000004090a7825 */ /* 0x002fcc00078e000a */
[----:B------:R-:W4:Y:S01]  /*0700*/  LDG.E R10, desc[UR16][R10.64] ;  /* 0x000000100a0a7981 */ /* 0x000f22000c1e1900 */
[----:B---3--:R-:W-:-:S05]  /*0710*/  IMAD.WIDE R12, R15, 0x4, R12 ;  /* 0x000000040f0c7825 */ /* 0x008fca00078e020c */
[----:B------:R-:W4:Y:S01]  /*0720*/  LDG.E R6, desc[UR16][R12.64] ;  /* 0x000000100c067981 */ /* 0x000f22000c1e1900 */
[----:B------:R-:W-:Y:S02]  /*0730*/  IADD3 R9, P0, PT, R5, R4, RZ ;  /* 0x0000000405097210 */ /* 0x000fe40007f1e0ff */
[----:B0-----:R-:W-:Y:S02]  /*0740*/  MOV R17, UR18 ;  /* 0x0000001200117c02 */ /* 0x001fe40008000f00 */
[----:B------:R-:W-:Y:S02]  /*0750*/  IADD3.X R14, PT, PT, RZ, RZ, RZ, P0, !PT ;  /* 0x000000ffff0e7210 */ /* 0x000fe400007fe4ff */
[----:B--2---:R-:W-:-:S04]  /*0760*/  LEA R8, P0, R9, UR6, 0x2 ;  /* 0x0000000609087c11 */ /* 0x004fc8000f8010ff */
[----:B------:R-:W-:Y:S01]  /*0770*/  LEA.HI.X R9, R9, UR7, R14, 0x2, P0 ;  /* 0x0000000709097c11 */ /* 0x000fe200080f140e */
[----:B----4-:R-:W-:Y:S01]  /*0780*/  FFMA R15, R10, R6, R7 ;  /* 0x000000060a0f7223 */ /* 0x010fe20000000007 */
[----:B------:R-:W-:-:S04]  /*0790*/  IMAD.WIDE.U32 R6, R17, 0x4, R12 ;  /* 0x0000000411067825 */ /* 0x000fc800078e000c */
[----:B------:R1:W-:Y:S04]  /*07a0*/  STG.E desc[UR16][R2.64], R15 ;  /* 0x0000000f02007986 */ /* 0x0003e8000c101910 */
[----:B------:R-:W2:Y:S04]  /*07b0*/  LDG.E R11, desc[UR16][R6.64] ;  /* 0x00000010060b7981 */ /* 0x000ea8000c1e1900 */
[----:B------:R-:W2:Y:S01]  /*07c0*/  LDG.E R10, desc[UR16][R8.64+0x4] ;  /* 0x00000410080a7981 */ /* 0x000ea2000c1e1900 */
[----:B------:R-:W-:Y:S02]  /*07d0*/  IMAD.U32 R13, RZ, RZ, UR18 ;  /* 0x00000012ff0d7e24 */ /* 0x000fe4000f8e00ff */
[----:B--2---:R-:W-:-:S02]  /*07e0*/  FFMA R17, R10, R11, R15 ;  /* 0x0000000b0a117223 */ /* 0x004fc4000000000f */
[----:B------:R-:W-:-:S03]  /*07f0*/  IMAD.WIDE.U32 R10, R13, 0x4, R6 ;  /* 0x000000040d0a7825 */ /* 0x000fc600078e0006 */
[----:B------:R1:W-:Y:S04]  /*0800*/  STG.E desc[UR16][R2.64], R17 ;  /* 0x0000001102007986 */ /* 0x0003e8000c101910 */
[----:B------:R-:W2:Y:S04]  /*0810*/  LDG.E R13, desc[UR16][R10.64] ;  /* 0x000000100a0d7981 */ /* 0x000ea8000c1e1900 */
[----:B------:R-:W2:Y:S01]  /*0820*/  LDG.E R12, desc[UR16][R8.64+0x8] ;  /* 0x00000810080c7981 */ /* 0x000ea2000c1e1900 */
[----:B------:R-:W-:Y:S01]  /*0830*/  MOV R21, UR18 ;  /* 0x0000001200157c02 */ /* 0x000fe20008000f00 */
[----:B--2---:R-:W-:-:S04]  /*0840*/  FFMA R19, R12, R13, R17 ;  /* 0x0000000d0c137223 */ /* 0x004fc80000000011 */
[----:B------:R-:W-:Y:S01]  /*0850*/  IMAD.WIDE.U32 R12, R21, 0x4, R10 ;  /* 0x00000004150c7825 */ /* 0x000fe200078e000a */
[----:B------:R1:W-:Y:S04]  /*0860*/  STG.E desc[UR16][R2.64], R19 ;  /* 0x0000001302007986 */ /* 0x0003e8000c101910 */
[----:B------:R-:W2:Y:S04]  /*0870*/  LDG.E R6, desc[UR16][R8.64+0xc] ;  /* 0x00000c1008067981 */ /* 0x000ea8000c1e1900 */
[----:B------:R-:W2:Y:S01]  /*0880*/  LDG.E R12, desc[UR16][R12.64] ;  /* 0x000000100c0c7981 */ /* 0x000ea2000c1e1900 */
[----:B------:R-:W-:Y:S01]  /*0890*/  IADD3 R4, PT, PT, R4, 0x4, RZ ;  /* 0x0000000404047810 */ /* 0x000fe20007ffe0ff */
[----:B--2---:R-:W-:-:S05]  /*08a0*/  FFMA R7, R6, R12, R19 ;  /* 0x0000000c06077223 */ /* 0x004fca0000000013 */
[----:B------:R1:W-:Y:S02]  /*08b0*/  STG.E desc[UR16][R2.64], R7 ;  /* 0x0000000702007986 */ /* 0x0003e4000c101910 */
.L_x_2:
[----:B------:R-:W-:-:S13]  /*08c0*/  ISETP.NE.AND P0, PT, RZ, UR4, PT ;  /* 0x00000004ff007c0c */ /* 0x000fda000bf05270 */
[----:B------:R-:W-:Y:S05]  /*08d0*/  @!P0 EXIT ;  /* 0x000000000000894d */ /* 0x000fea0003800000 */
[----:B------:R-:W-:-:S09]  /*08e0*/  UISETP.NE.AND UP0, UPT, UR4, 0x1, UPT ;  /* 0x000000010400788c */ /* 0x000fd2000bf05270 */
[----:B------:R-:W-:Y:S05]  /*08f0*/  BRA.U !UP0, `(.L_x_3) ;  /* 0x0000000108587547 */ /* 0x000fea000b800000 */
[----:B------:R-:W2:Y:S01]  /*0900*/  LDC.64 R8, c[0x0][0x380] ;  /* 0x0000e000ff087b82 */ /* 0x000ea20000000a00 */
[----:B------:R-:W-:Y:S01]  /*0910*/  IADD3 R11, PT, PT, R5, R4, RZ ;  /* 0x00000004050b7210 */ /* 0x000fe20007ffe0ff */
[----:B-1----:R-:W-:Y:S01]  /*0920*/  IMAD R15, R4, UR18, R0 ;  /* 0x00000012040f7c24 */ /* 0x002fe2000f8e0200 */
[----:B------:R-:W1:Y:S05]  /*0930*/  LDCU.64 UR4, c[0x0][0x380] ;  /* 0x00007000ff0477ac */ /* 0x000e6a0008000a00 */
[----:B------:R-:W3:Y:S01]  /*0940*/  LDC.64 R12, c[0x0][0x388] ;  /* 0x0000e200ff0c7b82 */ /* 0x000ee20000000a00 */
[----:B--2---:R-:W-:-:S06]  /*0950*/  IMAD.WIDE.U32 R10, R11, 0x4, R8 ;  /* 0x000000040b0a7825 */ /* 0x004fcc00078e0008 */
[----:B------:R-:W0:Y:S01]  /*0960*/  LDG.E R10, desc[UR16][R10.64] ;  /* 0x000000100a0a7981 */ /* 0x000e22000c1e1900 */
[----:B---3--:R-:W-:-:S05]  /*0970*/  IMAD.WIDE R12, R15, 0x4, R12 ;  /* 0x000000040f0c7825 */ /* 0x008fca00078e020c */
[----:B------:R-:W0:Y:S01]  /*0980*/  LDG.E R6, desc[UR16][R12.64] ;  /* 0x000000100c067981 */ /* 0x000e22000c1e1900 */
[----:B------:R-:W-:Y:S02]  /*0990*/  IADD3 R9, P0, PT, R5, R4, RZ ;  /* 0x0000000405097210 */ /* 0x000fe40007f1e0ff */
[----:B------:R-:W-:Y:S02]  /*09a0*/  MOV R15, UR18 ;  /* 0x00000012000f7c02 */ /* 0x000fe40008000f00 */
[----:B------:R-:W-:Y:S02]  /*09b0*/  IADD3.X R14, PT, PT, RZ, RZ, RZ, P0, !PT ;  /* 0x000000ffff0e7210 */ /* 0x000fe400007fe4ff */
[----:B-1----:R-:W-:-:S04]  /*09c0*/  LEA R8, P0, R9, UR4, 0x2 ;  /* 0x0000000409087c11 */ /* 0x002fc8000f8010ff */
[----:B------:R-:W-:Y:S01]  /*09d0*/  LEA.HI.X R9, R9, UR5, R14, 0x2, P0 ;  /* 0x0000000509097c11 */ /* 0x000fe200080f140e */
[----:B------:R-:W-:-:S04]  /*09e0*/  IMAD.WIDE.U32 R14, R15, 0x4, R12 ;  /* 0x000000040f0e7825 */ /* 0x000fc800078e000c */
[----:B0-----:R-:W-:-:S05]  /*09f0*/  FFMA R17, R10, R6, R7 ;  /* 0x000000060a117223 */ /* 0x001fca0000000007 */
[----:B------:R2:W-:Y:S04]  /*0a00*/  STG.E desc[UR16][R2.64], R17 ;  /* 0x0000001102007986 */ /* 0x0005e8000c101910 */
[----:B------:R-:W3:Y:S04]  /*0a10*/  LDG.E R14, desc[UR16][R14.64] ;  /* 0x000000100e0e7981 */ /* 0x000ee8000c1e1900 */
[----:B------:R-:W3:Y:S01]  /*0a20*/  LDG.E R8, desc[UR16][R8.64+0x4] ;  /* 0x0000041008087981 */ /* 0x000ee2000c1e1900 */
[----:B------:R-:W-:Y:S01]  /*0a30*/  IADD3 R4, PT, PT, R4, 0x2, RZ ;  /* 0x0000000204047810 */ /* 0x000fe20007ffe0ff */
[----:B---3--:R-:W-:-:S05]  /*0a40*/  FFMA R7, R8, R14, R17 ;  /* 0x0000000e08077223 */ /* 0x008fca0000000011 */
[----:B------:R2:W-:Y:S02]  /*0a50*/  STG.E desc[UR16][R2.64], R7 ;  /* 0x0000000702007986 */ /* 0x0005e4000c101910 */
.L_x_3:
[----:B------:R-:W-:-:S04]  /*0a60*/  ULOP3.LUT UR4, UR18, 0x1, URZ, 0xc0, !UPT ;  /* 0x0000000112047892 */ /* 0x000fc8000f8ec0ff */
[----:B------:R-:W-:-:S06]  /*0a70*/  UISETP.NE.U32.AND UP0, UPT, UR4, 0x1, UPT ;  /* 0x000000010400788c */ /* 0x000fcc000bf05070 */
[----:B------:R-:W-:-:S13]  /*0a80*/  PLOP3.LUT P0, PT, PT, PT, UP0, 0x80, 0x8 ;  /* 0x000000000008781c */ /* 0x000fda0003f0f008 */
[----:B------:R-:W-:Y:S05]  /*0a90*/  @P0 EXIT ;  /* 0x000000000000094d */ /* 0x000fea0003800000 */
[----:B------:R-:W3:Y:S01]  /*0aa0*/  LDC.64 R8, c[0x0][0x380] ;  /* 0x0000e000ff087b82 */ /* 0x000ee20000000a00 */
[----:B------:R-:W-:Y:S01]  /*0ab0*/  IADD3 R5, PT, PT, R5, R4, RZ ;  /* 0x0000000405057210 */ /* 0x000fe20007ffe0ff */
[----:B------:R-:W-:-:S06]  /*0ac0*/  IMAD R13, R4, UR18, R0 ;  /* 0x00000012040d7c24 */ /* 0x000fcc000f8e0200 */
[----:B------:R-:W4:Y:S01]  /*0ad0*/  LDC.64 R10, c[0x0][0x388] ;  /* 0x0000e200ff0a7b82 */ /* 0x000f220000000a00 */
[----:B---3--:R-:W-:-:S06]  /*0ae0*/  IMAD.WIDE.U32 R4, R5, 0x4, R8 ;  /* 0x0000000405047825 */ /* 0x008fcc00078e0008 */
[----:B------:R-:W0:Y:S01]  /*0af0*/  LDG.E R4, desc[UR16][R4.64] ;  /* 0x0000001004047981 */ /* 0x000e22000c1e1900 */
[----:B----4-:R-:W-:-:S06]  /*0b00*/  IMAD.WIDE R8, R13, 0x4, R10 ;  /* 0x000000040d087825 */ /* 0x010fcc00078e020a */
[----:B------:R-:W0:Y:S02]  /*0b10*/  LDG.E R8, desc[UR16][R8.64] ;  /* 0x0000001008087981 */ /* 0x000e24000c1e1900 */
[----:B012---:R-:W-:-:S05]  /*0b20*/  FFMA R7, R4, R8, R7 ;  /* 0x0000000804077223 */ /* 0x007fca0000000007 */
[----:B------:R-:W-:Y:S01]  /*0b30*/  STG.E desc[UR16][R2.64], R7 ;  /* 0x0000000702007986 */ /* 0x000fe2000c101910 */
[----:B------:R-:W-:Y:S05]  /*0b40*/  EXIT ;  /* 0x000000000000794d */ /* 0x000fea0003800000 */
.L_x_4:
[----:B------:R-:W-:-:S00]  /*0b50*/  BRA `(.L_x_4) ;  /* 0xfffffffc00fc7947 */ /* 0x000fc0000383ffff */
[----:B------:R-:W-:-:S00]  /*0b60*/  NOP ;  /* 0x0000000000007918 */ /* 0x000fc00000000000 */
        /* <DEDUP_REMOVED lines=9> */
.L_x_5:


//--------------------- .nv.shared.reserved.0     --------------------------
	.section	.nv.shared.reserved.0,"aw",@nobits
	.weak		__nv_reservedSMEM_offset_0_alias
	.size		__nv_reservedSMEM_offset_0_alias, 0, 64
	.other		__nv_reservedSMEM_offset_0_alias,@"STO_CUDA_RESERVED_SHARED STV_DEFAULT"
__nv_reservedSMEM_offset_0_alias:
	.zero		0
	.zero		64


//--------------------- .nv.constant0._Z6MatMulPfS_S_i --------------------------
	.section	.nv.constant0._Z6MatMulPfS_S_i,"a",@progbits
	.sectionflags	@""
	.align	4
.nv.constant0._Z6MatMulPfS_S_i:
	.zero		924


//--------------------- SYMBOLS --------------------------

	.type		.nv.reservedSmem.offset0,@object
	.size		.nv.reservedSmem.offset0,0x4
